	.headerflags	@"EF_CUDA_TEXMODE_UNIFIED EF_CUDA_64BIT_ADDRESS EF_CUDA_SM86 EF_CUDA_VIRTUAL_SM(EF_CUDA_SM86)"
	.elftype	@"ET_EXEC"


//--------------------- .nv.info                  --------------------------
	.section	.nv.info,"",@"SHT_CUDA_INFO"
	.align	4


	//----- nvinfo : EIATTR_REGCOUNT
	.align		4
        /*0000*/ 	.byte	0x04, 0x2f
        /*0002*/ 	.short	(.L_2 - .L_1)
	.align		4
.L_1:
        /*0004*/ 	.word	index@(triton__0d1d2d3d4e5de)
        /*0008*/ 	.word	0x0000001e


	//----- nvinfo : EIATTR_MAX_STACK_SIZE
	.align		4
.L_2:
        /*000c*/ 	.byte	0x04, 0x23
        /*000e*/ 	.short	(.L_4 - .L_3)
	.align		4
.L_3:
        /*0010*/ 	.word	index@(triton__0d1d2d3d4e5de)
        /*0014*/ 	.word	0x00000000


	//----- nvinfo : EIATTR_MIN_STACK_SIZE
	.align		4
.L_4:
        /*0018*/ 	.byte	0x04, 0x12
        /*001a*/ 	.short	(.L_6 - .L_5)
	.align		4
.L_5:
        /*001c*/ 	.word	index@(triton__0d1d2d3d4e5de)
        /*0020*/ 	.word	0x00000000


	//----- nvinfo : EIATTR_FRAME_SIZE
	.align		4
.L_6:
        /*0024*/ 	.byte	0x04, 0x11
        /*0026*/ 	.short	(.L_8 - .L_7)
	.align		4
.L_7:
        /*0028*/ 	.word	index@(triton__0d1d2d3d4e5de)
        /*002c*/ 	.word	0x00000000
.L_8:


//--------------------- .nv.info.triton__0d1d2d3d4e5de --------------------------
	.section	.nv.info.triton__0d1d2d3d4e5de,"",@"SHT_CUDA_INFO"
	.align	4


	//----- nvinfo : EIATTR_CUDA_API_VERSION
	.align		4
        /*0000*/ 	.byte	0x04, 0x37
        /*0002*/ 	.short	(.L_10 - .L_9)
.L_9:
        /*0004*/ 	.word	0x0000007b


	//----- nvinfo : EIATTR_SW2861232_WAR
	.align		4
.L_10:
        /*0008*/ 	.byte	0x01, 0x35
	.zero		2


	//----- nvinfo : EIATTR_PARAM_CBANK
	.align		4
        /*000c*/ 	.byte	0x04, 0x0a
        /*000e*/ 	.short	(.L_12 - .L_11)
	.align		4
.L_11:
        /*0010*/ 	.word	index@(.nv.constant0.triton__0d1d2d3d4e5de)
        /*0014*/ 	.short	0x0160
        /*0016*/ 	.short	0x0028


	//----- nvinfo : EIATTR_CBANK_PARAM_SIZE
	.align		4
.L_12:
        /*0018*/ 	.byte	0x03, 0x19
        /*001a*/ 	.short	0x0028


	//----- nvinfo : EIATTR_KPARAM_INFO
	.align		4
        /*001c*/ 	.byte	0x04, 0x17
        /*001e*/ 	.short	(.L_14 - .L_13)
.L_13:
        /*0020*/ 	.word	0x00000000
        /*0024*/ 	.short	0x0005
        /*0026*/ 	.short	0x0024
        /*0028*/ 	.byte	0x00, 0xf0, 0x11, 0x00


	//----- nvinfo : EIATTR_KPARAM_INFO
	.align		4
.L_14:
        /*002c*/ 	.byte	0x04, 0x17
        /*002e*/ 	.short	(.L_16 - .L_15)
.L_15:
        /*0030*/ 	.word	0x00000000
        /*0034*/ 	.short	0x0004
        /*0036*/ 	.short	0x0020
        /*0038*/ 	.byte	0x00, 0xf0, 0x11, 0x00


	//----- nvinfo : EIATTR_KPARAM_INFO
	.align		4
.L_16:
        /*003c*/ 	.byte	0x04, 0x17
        /*003e*/ 	.short	(.L_18 - .L_17)
.L_17:
        /*0040*/ 	.word	0x00000000
        /*0044*/ 	.short	0x0003
        /*0046*/ 	.short	0x0018
        /*0048*/ 	.byte	0x00, 0xf0, 0x21, 0x00


	//----- nvinfo : EIATTR_KPARAM_INFO
	.align		4
.L_18:
        /*004c*/ 	.byte	0x04, 0x17
        /*004e*/ 	.short	(.L_20 - .L_19)
.L_19:
        /*0050*/ 	.word	0x00000000
        /*0054*/ 	.short	0x0002
        /*0056*/ 	.short	0x0010
        /*0058*/ 	.byte	0x00, 0xf0, 0x21, 0x00


	//----- nvinfo : EIATTR_KPARAM_INFO
	.align		4
.L_20:
        /*005c*/ 	.byte	0x04, 0x17
        /*005e*/ 	.short	(.L_22 - .L_21)
.L_21:
        /*0060*/ 	.word	0x00000000
        /*0064*/ 	.short	0x0001
        /*0066*/ 	.short	0x0008
        /*0068*/ 	.byte	0x00, 0xf0, 0x21, 0x00


	//----- nvinfo : EIATTR_KPARAM_INFO
	.align		4
.L_22:
        /*006c*/ 	.byte	0x04, 0x17
        /*006e*/ 	.short	(.L_24 - .L_23)
.L_23:
        /*0070*/ 	.word	0x00000000
        /*0074*/ 	.short	0x0000
        /*0076*/ 	.short	0x0000
        /*0078*/ 	.byte	0x00, 0xf0, 0x21, 0x00


	//----- nvinfo : EIATTR_MAXREG_COUNT
	.align		4
.L_24:
        /*007c*/ 	.byte	0x03, 0x1b
        /*007e*/ 	.short	0x00ff


	//----- nvinfo : EIATTR_COOP_GROUP_MASK_REGIDS
	.align		4
        /*0080*/ 	.byte	0x04, 0x29
        /*0082*/ 	.short	(.L_26 - .L_25)


	//   ....[0]....
.L_25:
        /*0084*/ 	.word	0xffffffff


	//   ....[1]....
        /*0088*/ 	.word	0xffffffff


	//   ....[2]....
        /*008c*/ 	.word	0xffffffff


	//   ....[3]....
        /*0090*/ 	.word	0xffffffff


	//   ....[4]....
        /*0094*/ 	.word	0xffffffff


	//   ....[5]....
        /*0098*/ 	.word	0xffffffff


	//   ....[6]....
        /*009c*/ 	.word	0xffffffff


	//   ....[7]....
        /*00a0*/ 	.word	0xffffffff


	//----- nvinfo : EIATTR_COOP_GROUP_INSTR_OFFSETS
	.align		4
.L_26:
        /*00a4*/ 	.byte	0x04, 0x28
        /*00a6*/ 	.short	(.L_28 - .L_27)


	//   ....[0]....
.L_27:
        /*00a8*/ 	.word	0x000002b0


	//   ....[1]....
        /*00ac*/ 	.word	0x000002d0


	//   ....[2]....
        /*00b0*/ 	.word	0x000002f0


	//   ....[3]....
        /*00b4*/ 	.word	0x00000310


	//   ....[4]....
        /*00b8*/ 	.word	0x00000460


	//   ....[5]....
        /*00bc*/ 	.word	0x00000480


	//   ....[6]....
        /*00c0*/ 	.word	0x000004a0


	//   ....[7]....
        /*00c4*/ 	.word	0x000004c0


	//----- nvinfo : EIATTR_EXIT_INSTR_OFFSETS
	.align		4
.L_28:
        /*00c8*/ 	.byte	0x04, 0x1c
        /*00ca*/ 	.short	(.L_30 - .L_29)


	//   ....[0]....
.L_29:
        /*00cc*/ 	.word	0x00000660


	//   ....[1]....
        /*00d0*/ 	.word	0x00000680


	//----- nvinfo : EIATTR_MAX_THREADS
	.align		4
.L_30:
        /*00d4*/ 	.byte	0x04, 0x05
        /*00d6*/ 	.short	(.L_32 - .L_31)
.L_31:
        /*00d8*/ 	.word	0x00000100
        /*00dc*/ 	.word	0x00000001
        /*00e0*/ 	.word	0x00000001
.L_32:


//--------------------- .nv.rel.action            --------------------------
	.section	.nv.rel.action,"",@"SHT_CUDA_RELOCINFO"
	.align	8
	.sectionentsize	8
        /*0000*/ 	.byte	0x73, 0x00, 0x00, 0x00, 0x00, 0x00, 0x00, 0x00, 0x00, 0x00, 0x00, 0x11, 0x25, 0x00, 0x05, 0x36


//--------------------- .nv.constant0.triton__0d1d2d3d4e5de --------------------------
	.section	.nv.constant0.triton__0d1d2d3d4e5de,"a",@progbits
	.align	4
.nv.constant0.triton__0d1d2d3d4e5de:
	.zero		392


//--------------------- .text.triton__0d1d2d3d4e5de --------------------------
	.section	.text.triton__0d1d2d3d4e5de,"ax",@progbits
	.sectioninfo	@"SHI_REGISTERS=30"
	.align	128
        .global         triton__0d1d2d3d4e5de
        .type           triton__0d1d2d3d4e5de,@function
        .size           triton__0d1d2d3d4e5de,(.L_x_1 - triton__0d1d2d3d4e5de)
        .other          triton__0d1d2d3d4e5de,@"STO_CUDA_ENTRY STV_DEFAULT"
triton__0d1d2d3d4e5de:
.text.triton__0d1d2d3d4e5de:
[----:B------:R-:W-:-:S02]  /*0000*/  MOV R1, c[0x0][0x28] ;  /* 0x00000a0000017a02 */ /* 0x000fc40000000f00 */
[----:B------:R-:W0:Y:S01]  /*0010*/  S2R R2, SR_TID.X ;  /* 0x0000000000027919 */ /* 0x000e220000002100 */
[----:B------:R-:W1:Y:S01]  /*0020*/  S2UR UR4, SR_CTAID.X ;  /* 0x00000000000479c3 */ /* 0x000e620000002500 */
[----:B------:R-:W-:Y:S01]  /*0030*/  CS2R R16, SRZ ;  /* 0x0000000000107805 */ /* 0x000fe2000001ff00 */
[----:B------:R-:W-:Y:S01]  /*0040*/  CS2R R18, SRZ ;  /* 0x0000000000127805 */ /* 0x000fe2000001ff00 */
[----:B0-----:R-:W-:Y:S01]  /*0050*/  SHF.R.U32.HI R0, RZ, 0x2, R2 ;  /* 0x00000002ff007819 */ /* 0x001fe20000011602 */
[----:B-1----:R-:W-:Y:S01]  /*0060*/  USHF.L.U32 UR4, UR4, 0x7, URZ ;  /* 0x0000000704047899 */ /* 0x002fe2000800063f */
[----:B------:R-:W-:Y:S02]  /*0070*/  SHF.L.U32 R2, R2, 0x2, RZ ;  /* 0x0000000202027819 */ /* 0x000fe400000006ff */
[----:B------:R-:W-:Y:S02]  /*0080*/  SGXT.U32 R0, R0, 0x6 ;  /* 0x000000060000781a */ /* 0x000fe40000000000 */
[----:B------:R-:W-:-:S02]  /*0090*/  LOP3.LUT R9, R2, 0xc, RZ, 0xc0, !PT ;  /* 0x0000000c02097812 */ /* 0x000fc400078ec0ff */
[----:B------:R-:W-:Y:S01]  /*00a0*/  LOP3.LUT R4, R0, UR4, RZ, 0xfc, !PT ;  /* 0x0000000400047c12 */ /* 0x000fe2000f8efcff */
[----:B------:R-:W-:Y:S01]  /*00b0*/  ULDC.64 UR4, c[0x0][0x118] ;  /* 0x0000460000047ab9 */ /* 0x000fe20000000a00 */
[----:B------:R-:W-:Y:S02]  /*00c0*/  MOV R0, 0x4 ;  /* 0x0000000400007802 */ /* 0x000fe40000000f00 */
[C---:B------:R-:W-:Y:S02]  /*00d0*/  ISETP.GE.AND P0, PT, R4.reuse, c[0x0][0x180], PT ;  /* 0x0000600004007a0c */ /* 0x040fe40003f06270 */
[C---:B------:R-:W-:Y:S02]  /*00e0*/  LEA R21, R4.reuse, R9, 0x4 ;  /* 0x0000000904157211 */ /* 0x040fe400078e20ff */
[----:B------:R-:W-:-:S03]  /*00f0*/  LOP3.LUT R4, R4, 0x40, RZ, 0xfc, !PT ;  /* 0x0000004004047812 */ /* 0x000fc600078efcff */
[-C--:B------:R-:W-:Y:S01]  /*0100*/  IMAD.WIDE R22, R21, R0.reuse, c[0x0][0x160] ;  /* 0x0000580015167625 */ /* 0x080fe200078e0200 */
[C---:B------:R-:W-:Y:S02]  /*0110*/  ISETP.GE.AND P1, PT, R4.reuse, c[0x0][0x180], PT ;  /* 0x0000600004007a0c */ /* 0x040fe40003f26270 */
[----:B------:R-:W-:Y:S01]  /*0120*/  LEA R3, R4, R9, 0x4 ;  /* 0x0000000904037211 */ /* 0x000fe200078e20ff */
[----:B------:R-:W-:Y:S02]  /*0130*/  CS2R R12, SRZ ;  /* 0x00000000000c7805 */ /* 0x000fe4000001ff00 */
[----:B------:R-:W2:Y:S01]  /*0140*/  @!P0 LDG.E.128 R16, [R22.64] ;  /* 0x0000000416108981 */ /* 0x000ea2000c1e1d00 */
[----:B------:R-:W-:Y:S01]  /*0150*/  CS2R R14, SRZ ;  /* 0x00000000000e7805 */ /* 0x000fe2000001ff00 */
[----:B------:R-:W-:-:S06]  /*0160*/  IMAD.WIDE R24, R3, R0, c[0x0][0x160] ;  /* 0x0000580003187625 */ /* 0x000fcc00078e0200 */
[----:B------:R-:W3:Y:S01]  /*0170*/  @!P1 LDG.E.128 R12, [R24.64] ;  /* 0x00000004180c9981 */ /* 0x000ee2000c1e1d00 */
[----:B------:R-:W-:-:S04]  /*0180*/  IMAD.WIDE.U32 R4, R9, R0, c[0x0][0x168] ;  /* 0x00005a0009047625 */ /* 0x000fc800078e0000 */
[----:B------:R-:W-:Y:S02]  /*0190*/  IMAD.WIDE.U32 R8, R9, R0, c[0x0][0x170] ;  /* 0x00005c0009087625 */ /* 0x000fe400078e0000 */
[----:B------:R-:W4:Y:S04]  /*01a0*/  LDG.E.EL.128 R4, [R4.64] ;  /* 0x0000000404047981 */ /* 0x000f28000c2e1d00 */
[----:B------:R-:W4:Y:S01]  /*01b0*/  LDG.E.EL.128 R8, [R8.64] ;  /* 0x0000000408087981 */ /* 0x000f22000c2e1d00 */
[----:B--2---:R-:W-:Y:S02]  /*01c0*/  SEL R16, R16, RZ, !P0 ;  /* 0x000000ff10107207 */ /* 0x004fe40004000000 */
[----:B------:R-:W-:Y:S02]  /*01d0*/  SEL R17, R17, RZ, !P0 ;  /* 0x000000ff11117207 */ /* 0x000fe40004000000 */
[----:B------:R-:W-:-:S02]  /*01e0*/  SEL R18, R18, RZ, !P0 ;  /* 0x000000ff12127207 */ /* 0x000fc40004000000 */
[----:B------:R-:W-:Y:S01]  /*01f0*/  SEL R19, R19, RZ, !P0 ;  /* 0x000000ff13137207 */ /* 0x000fe20004000000 */
[----:B------:R-:W-:Y:S01]  /*0200*/  FADD R23, R16, R17 ;  /* 0x0000001110177221 */ /* 0x000fe20000000000 */
[----:B---3--:R-:W-:Y:S02]  /*0210*/  SEL R12, R12, RZ, !P1 ;  /* 0x000000ff0c0c7207 */ /* 0x008fe40004800000 */
[----:B------:R-:W-:Y:S01]  /*0220*/  SEL R13, R13, RZ, !P1 ;  /* 0x000000ff0d0d7207 */ /* 0x000fe20004800000 */
[----:B------:R-:W-:Y:S01]  /*0230*/  FADD R2, R18, R23 ;  /* 0x0000001712027221 */ /* 0x000fe20000000000 */
[----:B------:R-:W-:Y:S02]  /*0240*/  SEL R14, R14, RZ, !P1 ;  /* 0x000000ff0e0e7207 */ /* 0x000fe40004800000 */
[----:B------:R-:W-:Y:S01]  /*0250*/  SEL R15, R15, RZ, !P1 ;  /* 0x000000ff0f0f7207 */ /* 0x000fe20004800000 */
[----:B------:R-:W-:Y:S01]  /*0260*/  FADD R23, R12, R13 ;  /* 0x0000000d0c177221 */ /* 0x000fe20000000000 */
[----:B------:R-:W-:-:S03]  /*0270*/  FADD R2, R19, R2 ;  /* 0x0000000213027221 */ /* 0x000fc60000000000 */
[----:B------:R-:W-:Y:S02]  /*0280*/  FADD R20, R14, R23 ;  /* 0x000000170e147221 */ /* 0x000fe40000000000 */
[----:B------:R-:W-:Y:S02]  /*0290*/  FSEL R2, R2, RZ, !P0 ;  /* 0x000000ff02027208 */ /* 0x000fe40004000000 */
[----:B------:R-:W-:-:S03]  /*02a0*/  FADD R20, R15, R20 ;  /* 0x000000140f147221 */ /* 0x000fc60000000000 */
[----:B------:R-:W0:Y:S02]  /*02b0*/  SHFL.BFLY PT, R23, R2, 0x2, 0x1f ;  /* 0x0c401f0002177f89 */ /* 0x000e2400000e0000 */
[----:B------:R-:W-:-:S05]  /*02c0*/  FSEL R22, R20, RZ, !P1 ;  /* 0x000000ff14167208 */ /* 0x000fca0004800000 */
[----:B------:R-:W1:Y:S01]  /*02d0*/  SHFL.BFLY PT, R25, R22, 0x2, 0x1f ;  /* 0x0c401f0016197f89 */ /* 0x000e6200000e0000 */
[----:B0-----:R-:W-:-:S05]  /*02e0*/  FADD R23, R2, R23 ;  /* 0x0000001702177221 */ /* 0x001fca0000000000 */
[----:B------:R-:W0:Y:S01]  /*02f0*/  SHFL.BFLY PT, R20, R23, 0x1, 0x1f ;  /* 0x0c201f0017147f89 */ /* 0x000e2200000e0000 */
[----:B-1----:R-:W-:-:S05]  /*0300*/  FADD R25, R22, R25 ;  /* 0x0000001916197221 */ /* 0x002fca0000000000 */
[----:B------:R-:W1:Y:S01]  /*0310*/  SHFL.BFLY PT, R26, R25, 0x1, 0x1f ;  /* 0x0c201f00191a7f89 */ /* 0x000e6200000e0000 */
[----:B0-----:R-:W-:-:S04]  /*0320*/  FADD R24, R23, R20 ;  /* 0x0000001417187221 */ /* 0x001fc80000000000 */
[C---:B------:R-:W-:Y:S01]  /*0330*/  FFMA R17, R24.reuse, -0.0625, R17 ;  /* 0xbd80000018117823 */ /* 0x040fe20000000011 */
[C---:B------:R-:W-:Y:S01]  /*0340*/  FFMA R16, R24.reuse, -0.0625, R16 ;  /* 0xbd80000018107823 */ /* 0x040fe20000000010 */
[----:B------:R-:W-:Y:S01]  /*0350*/  FFMA R20, R24, -0.0625, R18 ;  /* 0xbd80000018147823 */ /* 0x000fe20000000012 */
[----:B-1----:R-:W-:Y:S01]  /*0360*/  FADD R26, R25, R26 ;  /* 0x0000001a191a7221 */ /* 0x002fe20000000000 */
[----:B------:R-:W-:-:S03]  /*0370*/  FMUL R27, R17, R17 ;  /* 0x00000011111b7220 */ /* 0x000fc60000400000 */
[----:B------:R-:W-:Y:S01]  /*0380*/  FFMA R2, R26, -0.0625, R13 ;  /* 0xbd8000001a027823 */ /* 0x000fe2000000000d */
[----:B------:R-:W-:Y:S01]  /*0390*/  FFMA R27, R16, R16, R27 ;  /* 0x00000010101b7223 */ /* 0x000fe2000000001b */
[----:B------:R-:W-:Y:S01]  /*03a0*/  FFMA R18, R26, -0.0625, R12 ;  /* 0xbd8000001a127823 */ /* 0x000fe2000000000c */
[----:B------:R-:W-:Y:S01]  /*03b0*/  FFMA R13, R24, -0.0625, R19 ;  /* 0xbd800000180d7823 */ /* 0x000fe20000000013 */
[----:B------:R-:W-:Y:S01]  /*03c0*/  FMUL R23, R2, R2 ;  /* 0x0000000202177220 */ /* 0x000fe20000400000 */
[----:B------:R-:W-:Y:S01]  /*03d0*/  FFMA R12, R20, R20, R27 ;  /* 0x00000014140c7223 */ /* 0x000fe2000000001b */
[C---:B------:R-:W-:Y:S01]  /*03e0*/  FFMA R19, R26.reuse, -0.0625, R14 ;  /* 0xbd8000001a137823 */ /* 0x040fe2000000000e */
[----:B------:R-:W-:Y:S01]  /*03f0*/  FFMA R22, R26, -0.0625, R15 ;  /* 0xbd8000001a167823 */ /* 0x000fe2000000000f */
[----:B------:R-:W-:Y:S01]  /*0400*/  FFMA R14, R18, R18, R23 ;  /* 0x00000012120e7223 */ /* 0x000fe20000000017 */
[----:B------:R-:W-:Y:S01]  /*0410*/  FFMA R12, R13, R13, R12 ;  /* 0x0000000d0d0c7223 */ /* 0x000fe2000000000c */
[----:B------:R-:W-:-:S02]  /*0420*/  MOV R26, 0x3d800000 ;  /* 0x3d800000001a7802 */ /* 0x000fc40000000f00 */
[----:B------:R-:W-:Y:S02]  /*0430*/  FFMA R15, R19, R19, R14 ;  /* 0x00000013130f7223 */ /* 0x000fe4000000000e */
[----:B------:R-:W-:Y:S02]  /*0440*/  FSEL R12, R12, RZ, !P0 ;  /* 0x000000ff0c0c7208 */ /* 0x000fe40004000000 */
[----:B------:R-:W-:-:S03]  /*0450*/  FFMA R15, R22, R22, R15 ;  /* 0x00000016160f7223 */ /* 0x000fc6000000000f */
        /* <DEDUP_REMOVED lines=8> */
[----:B------:R-:W-:Y:S01]  /*04e0*/  FFMA R14, R14, R26, 9.9999997473787516356e-06 ;  /* 0x3727c5ac0e0e7423 */ /* 0x000fe2000000001a */
[----:B-1----:R-:W-:-:S05]  /*04f0*/  FADD R25, R24, R25 ;  /* 0x0000001918197221 */ /* 0x002fca0000000000 */
[----:B------:R-:W0:Y:S01]  /*0500*/  MUFU.RSQ R14, R14 ;  /* 0x0000000e000e7308 */ /* 0x000e220000001400 */
[----:B------:R-:W-:-:S07]  /*0510*/  FFMA R25, R25, R26, 9.9999997473787516356e-06 ;  /* 0x3727c5ac19197423 */ /* 0x000fce000000001a */
[----:B------:R-:W1:Y:S01]  /*0520*/  MUFU.RSQ R25, R25 ;  /* 0x0000001900197308 */ /* 0x000e620000001400 */
[-C--:B0-----:R-:W-:Y:S01]  /*0530*/  FMUL R15, R16, R14.reuse ;  /* 0x0000000e100f7220 */ /* 0x081fe20000400000 */
[-C--:B------:R-:W-:Y:S01]  /*0540*/  FMUL R23, R20, R14.reuse ;  /* 0x0000000e14177220 */ /* 0x080fe20000400000 */
[-C--:B------:R-:W-:Y:S01]  /*0550*/  FMUL R26, R17, R14.reuse ;  /* 0x0000000e111a7220 */ /* 0x080fe20000400000 */
[----:B------:R-:W-:Y:S01]  /*0560*/  FMUL R20, R13, R14 ;  /* 0x0000000e0d147220 */ /* 0x000fe20000400000 */
[----:B----4-:R-:W-:Y:S01]  /*0570*/  FFMA R12, R4, R15, R8 ;  /* 0x0000000f040c7223 */ /* 0x010fe20000000008 */
[----:B------:R-:W-:Y:S01]  /*0580*/  IMAD.WIDE R16, R21, R0, c[0x0][0x178] ;  /* 0x00005e0015107625 */ /* 0x000fe200078e0200 */
[----:B------:R-:W-:Y:S01]  /*0590*/  FFMA R13, R5, R26, R9 ;  /* 0x0000001a050d7223 */ /* 0x000fe20000000009 */
[----:B------:R-:W-:Y:S01]  /*05a0*/  FFMA R14, R6, R23, R10 ;  /* 0x00000017060e7223 */ /* 0x000fe2000000000a */
[----:B------:R-:W-:Y:S01]  /*05b0*/  FFMA R15, R7, R20, R11 ;  /* 0x00000014070f7223 */ /* 0x000fe2000000000b */
[-C--:B-1----:R-:W-:Y:S01]  /*05c0*/  FMUL R2, R2, R25.reuse ;  /* 0x0000001902027220 */ /* 0x082fe20000400000 */
[-C--:B------:R-:W-:Y:S01]  /*05d0*/  FMUL R21, R18, R25.reuse ;  /* 0x0000001912157220 */ /* 0x080fe20000400000 */
[-C--:B------:R-:W-:Y:S01]  /*05e0*/  FMUL R19, R19, R25.reuse ;  /* 0x0000001913137220 */ /* 0x080fe20000400000 */
[----:B------:R-:W-:Y:S01]  /*05f0*/  FMUL R22, R22, R25 ;  /* 0x0000001916167220 */ /* 0x000fe20000400000 */
[----:B------:R0:W-:Y:S01]  /*0600*/  @!P0 STG.E.128 [R16.64], R12 ;  /* 0x0000000c10008986 */ /* 0x0001e2000c101d04 */
[----:B------:R-:W-:Y:S01]  /*0610*/  FFMA R5, R5, R2, R9 ;  /* 0x0000000205057223 */ /* 0x000fe20000000009 */
[----:B------:R-:W-:Y:S01]  /*0620*/  FFMA R4, R4, R21, R8 ;  /* 0x0000001504047223 */ /* 0x000fe20000000008 */
[----:B------:R-:W-:Y:S01]  /*0630*/  FFMA R6, R6, R19, R10 ;  /* 0x0000001306067223 */ /* 0x000fe2000000000a */
[----:B------:R-:W-:Y:S01]  /*0640*/  FFMA R7, R7, R22, R11 ;  /* 0x0000001607077223 */ /* 0x000fe2000000000b */
[----:B------:R-:W-:Y:S01]  /*0650*/  IMAD.WIDE R2, R3, R0, c[0x0][0x178] ;  /* 0x00005e0003027625 */ /* 0x000fe200078e0200 */
[----:B------:R-:W-:Y:S06]  /*0660*/  @P1 EXIT ;  /* 0x000000000000194d */ /* 0x000fec0003800000 */
[----:B------:R-:W-:Y:S01]  /*0670*/  STG.E.128 [R2.64], R4 ;  /* 0x0000000402007986 */ /* 0x000fe2000c101d04 */
[----:B------:R-:W-:Y:S05]  /*0680*/  EXIT ;  /* 0x000000000000794d */ /* 0x000fea0003800000 */
.L_x_0:
[----:B------:R-:W-:-:S00]  /*0690*/  BRA `(.L_x_0) ;  /* 0xfffffff000007947 */ /* 0x000fc0000383ffff */
[----:B------:R-:W-:-:S00]  /*06a0*/  NOP ;  /* 0x0000000000007918 */ /* 0x000fc00000000000 */
        /* <DEDUP_REMOVED lines=13> */
.L_x_1:


//--------------------- .nv.global.init           --------------------------
	.section	.nv.global.init,"aw",@progbits
.nv.global.init:
	.type		_$_str,@object
	.size		_$_str,(.L_0 - _$_str)
_$_str:
        /*0000*/ 	.byte	0x5f, 0x5f, 0x43, 0x55, 0x44, 0x41, 0x5f, 0x46, 0x54, 0x5a, 0x00
.L_0:
